	.headerflags	@"EF_CUDA_TEXMODE_UNIFIED EF_CUDA_64BIT_ADDRESS EF_CUDA_ACCELERATORS EF_CUDA_SM90 EF_CUDA_VIRTUAL_SM(EF_CUDA_SM90)"
	.elftype	@"ET_EXEC"


//--------------------- .nv.info                  --------------------------
	.section	.nv.info,"",@"SHT_CUDA_INFO"
	.align	4


	//----- nvinfo : EIATTR_REGCOUNT
	.align		4
        /*0000*/ 	.byte	0x04, 0x2f
        /*0002*/ 	.short	(.L_3 - .L_2)
	.align		4
.L_2:
        /*0004*/ 	.word	index@(triton_poi_fused__native_batch_norm_legit_no_training_31)
        /*0008*/ 	.word	0x00000021


	//----- nvinfo : EIATTR_MIN_STACK_SIZE
	.align		4
.L_3:
        /*000c*/ 	.byte	0x04, 0x12
        /*000e*/ 	.short	(.L_5 - .L_4)
	.align		4
.L_4:
        /*0010*/ 	.word	index@(triton_poi_fused__native_batch_norm_legit_no_training_31)
        /*0014*/ 	.word	0x00000000


	//----- nvinfo : EIATTR_FRAME_SIZE
	.align		4
.L_5:
        /*0018*/ 	.byte	0x04, 0x11
        /*001a*/ 	.short	(.L_7 - .L_6)
	.align		4
.L_6:
        /*001c*/ 	.word	index@(triton_poi_fused__native_batch_norm_legit_no_training_31)
        /*0020*/ 	.word	0x00000000


	//----- nvinfo : EIATTR_MIN_STACK_SIZE
	.align		4
.L_7:
        /*0024*/ 	.byte	0x04, 0x12
        /*0026*/ 	.short	(.L_9 - .L_8)
	.align		4
.L_8:
        /*0028*/ 	.word	index@(triton_poi_fused__native_batch_norm_legit_no_training_31)
        /*002c*/ 	.word	0x00000000
.L_9:


//--------------------- .nv.info.triton_poi_fused__native_batch_norm_legit_no_training_31 --------------------------
	.section	.nv.info.triton_poi_fused__native_batch_norm_legit_no_training_31,"",@"SHT_CUDA_INFO"
	.sectionflags	@""
	.align	4


	//----- nvinfo : EIATTR_CUDA_API_VERSION
	.align		4
        /*0000*/ 	.byte	0x04, 0x37
        /*0002*/ 	.short	(.L_11 - .L_10)
.L_10:
        /*0004*/ 	.word	0x0000007c


	//----- nvinfo : EIATTR_KPARAM_INFO
	.align		4
.L_11:
        /*0008*/ 	.byte	0x04, 0x17
        /*000a*/ 	.short	(.L_13 - .L_12)
.L_12:
        /*000c*/ 	.word	0x00000000
        /*0010*/ 	.short	0x0006
        /*0012*/ 	.short	0x0030
        /*0014*/ 	.byte	0x00, 0xf0, 0x11, 0x00


	//----- nvinfo : EIATTR_KPARAM_INFO
	.align		4
.L_13:
        /*0018*/ 	.byte	0x04, 0x17
        /*001a*/ 	.short	(.L_15 - .L_14)
.L_14:
        /*001c*/ 	.word	0x00000000
        /*0020*/ 	.short	0x0005
        /*0022*/ 	.short	0x0028
        /*0024*/ 	.byte	0x00, 0xf4, 0x21, 0x00


	//----- nvinfo : EIATTR_KPARAM_INFO
	.align		4
.L_15:
        /*0028*/ 	.byte	0x04, 0x17
        /*002a*/ 	.short	(.L_17 - .L_16)
.L_16:
        /*002c*/ 	.word	0x00000000
        /*0030*/ 	.short	0x0004
        /*0032*/ 	.short	0x0020
        /*0034*/ 	.byte	0x00, 0xf4, 0x21, 0x00


	//----- nvinfo : EIATTR_KPARAM_INFO
	.align		4
.L_17:
        /*0038*/ 	.byte	0x04, 0x17
        /*003a*/ 	.short	(.L_19 - .L_18)
.L_18:
        /*003c*/ 	.word	0x00000000
        /*0040*/ 	.short	0x0003
        /*0042*/ 	.short	0x0018
        /*0044*/ 	.byte	0x00, 0xf4, 0x21, 0x00


	//----- nvinfo : EIATTR_KPARAM_INFO
	.align		4
.L_19:
        /*0048*/ 	.byte	0x04, 0x17
        /*004a*/ 	.short	(.L_21 - .L_20)
.L_20:
        /*004c*/ 	.word	0x00000000
        /*0050*/ 	.short	0x0002
        /*0052*/ 	.short	0x0010
        /*0054*/ 	.byte	0x00, 0xf4, 0x21, 0x00


	//----- nvinfo : EIATTR_KPARAM_INFO
	.align		4
.L_21:
        /*0058*/ 	.byte	0x04, 0x17
        /*005a*/ 	.short	(.L_23 - .L_22)
.L_22:
        /*005c*/ 	.word	0x00000000
        /*0060*/ 	.short	0x0001
        /*0062*/ 	.short	0x0008
        /*0064*/ 	.byte	0x00, 0xf4, 0x21, 0x00


	//----- nvinfo : EIATTR_KPARAM_INFO
	.align		4
.L_23:
        /*0068*/ 	.byte	0x04, 0x17
        /*006a*/ 	.short	(.L_25 - .L_24)
.L_24:
        /*006c*/ 	.word	0x00000000
        /*0070*/ 	.short	0x0000
        /*0072*/ 	.short	0x0000
        /*0074*/ 	.byte	0x00, 0xf4, 0x21, 0x00


	//----- nvinfo : EIATTR_SPARSE_MMA_MASK
	.align		4
.L_25:
        /*0078*/ 	.byte	0x03, 0x50
        /*007a*/ 	.short	0x0000


	//----- nvinfo : EIATTR_MAXREG_COUNT
	.align		4
        /*007c*/ 	.byte	0x03, 0x1b
        /*007e*/ 	.short	0x00ff


	//----- nvinfo : EIATTR_EXIT_INSTR_OFFSETS
	.align		4
        /*0080*/ 	.byte	0x04, 0x1c
        /*0082*/ 	.short	(.L_27 - .L_26)


	//   ....[0]....
.L_26:
        /*0084*/ 	.word	0x00000950


	//----- nvinfo : EIATTR_REQNTID
	.align		4
.L_27:
        /*0088*/ 	.byte	0x04, 0x10
        /*008a*/ 	.short	(.L_29 - .L_28)
.L_28:
        /*008c*/ 	.word	0x00000080
        /*0090*/ 	.word	0x00000001
        /*0094*/ 	.word	0x00000001


	//----- nvinfo : EIATTR_CBANK_PARAM_SIZE
	.align		4
.L_29:
        /*0098*/ 	.byte	0x03, 0x19
        /*009a*/ 	.short	0x0034


	//----- nvinfo : EIATTR_PARAM_CBANK
	.align		4
        /*009c*/ 	.byte	0x04, 0x0a
        /*009e*/ 	.short	(.L_31 - .L_30)
	.align		4
.L_30:
        /*00a0*/ 	.word	index@(.nv.constant0.triton_poi_fused__native_batch_norm_legit_no_training_31)
        /*00a4*/ 	.short	0x0210
        /*00a6*/ 	.short	0x0034


	//----- nvinfo : EIATTR_SW_WAR
	.align		4
.L_31:
        /*00a8*/ 	.byte	0x04, 0x36
        /*00aa*/ 	.short	(.L_33 - .L_32)
.L_32:
        /*00ac*/ 	.word	0x00000008
.L_33:


//--------------------- .nv.callgraph             --------------------------
	.section	.nv.callgraph,"",@"SHT_CUDA_CALLGRAPH"
	.align	4
	.sectionentsize	8
	.align		4
        /*0000*/ 	.word	0x00000000
	.align		4
        /*0004*/ 	.word	0xffffffff
	.align		4
        /*0008*/ 	.word	0x00000000
	.align		4
        /*000c*/ 	.word	0xfffffffe
	.align		4
        /*0010*/ 	.word	0x00000000
	.align		4
        /*0014*/ 	.word	0xfffffffd
	.align		4
        /*0018*/ 	.word	0x00000000
	.align		4
        /*001c*/ 	.word	0xfffffffc


//--------------------- .nv.constant4             --------------------------
	.section	.nv.constant4,"a",@progbits
	.align	8
	.align		8
.nv.constant4:
        /*0000*/ 	.dword	_$_str
	.align		8
        /*0008*/ 	.dword	_$_str_$_2


//--------------------- .text.triton_poi_fused__native_batch_norm_legit_no_training_31 --------------------------
	.section	.text.triton_poi_fused__native_batch_norm_legit_no_training_31,"ax",@progbits
	.align	128
        .global         triton_poi_fused__native_batch_norm_legit_no_training_31
        .type           triton_poi_fused__native_batch_norm_legit_no_training_31,@function
        .size           triton_poi_fused__native_batch_norm_legit_no_training_31,(.L_x_1 - triton_poi_fused__native_batch_norm_legit_no_training_31)
        .other          triton_poi_fused__native_batch_norm_legit_no_training_31,@"STO_CUDA_ENTRY STV_DEFAULT"
triton_poi_fused__native_batch_norm_legit_no_training_31:
.text.triton_poi_fused__native_batch_norm_legit_no_training_31:
[----:B------:R-:W-:Y:S01]  /*0000*/  LDC R1, c[0x0][0x28] ;  /* 0x00000a00ff017b82 */ /* 0x000fe20000000800 */
[----:B------:R-:W1:Y:S07]  /*0010*/  S2R R0, SR_TID.X ;  /* 0x0000000000007919 */ /* 0x000e6e0000002100 */
[----:B------:R-:W2:Y:S01]  /*0020*/  LDC.64 R24, c[0x0][0x218] ;  /* 0x00008600ff187b82 */ /* 0x000ea20000000a00 */
[----:B------:R-:W-:Y:S01]  /*0030*/  ULDC.64 UR4, c[0x0][0x208] ;  /* 0x0000820000047ab9 */ /* 0x000fe20000000a00 */
[----:B------:R-:W3:Y:S06]  /*0040*/  S2R R3, SR_CTAID.X ;  /* 0x0000000000037919 */ /* 0x000eec0000002500 */
[----:B------:R-:W4:Y:S08]  /*0050*/  LDC.64 R20, c[0x0][0x210] ;  /* 0x00008400ff147b82 */ /* 0x000f300000000a00 */
[----:B------:R-:W5:Y:S01]  /*0060*/  LDC.64 R16, c[0x0][0x220] ;  /* 0x00008800ff107b82 */ /* 0x000f620000000a00 */
[----:B-1----:R-:W-:-:S04]  /*0070*/  SHF.L.U32 R0, R0, 0x2, RZ ;  /* 0x0000000200007819 */ /* 0x002fc800000006ff */
[----:B------:R-:W-:-:S04]  /*0080*/  LOP3.LUT R0, R0, 0x1fc, RZ, 0xc0, !PT ;  /* 0x000001fc00007812 */ /* 0x000fc800078ec0ff */
[----:B---3--:R-:W-:-:S05]  /*0090*/  LEA R0, R3, R0, 0xa ;  /* 0x0000000003007211 */ /* 0x008fca00078e50ff */
[----:B------:R-:W-:-:S04]  /*00a0*/  IMAD.HI R2, R0, 0x38e38e39, RZ ;  /* 0x38e38e3900027827 */ /* 0x000fc800078e02ff */
[----:B----4-:R-:W-:Y:S01]  /*00b0*/  IMAD.WIDE R20, R0, 0x4, R20 ;  /* 0x0000000400147825 */ /* 0x010fe200078e0214 */
[----:B------:R-:W-:-:S04]  /*00c0*/  SHF.R.U32.HI R3, RZ, 0x1f, R2 ;  /* 0x0000001fff037819 */ /* 0x000fc80000011602 */
[----:B------:R-:W-:Y:S01]  /*00d0*/  LEA.HI.SX32 R3, R2, R3, 0x18 ;  /* 0x0000000302037211 */ /* 0x000fe200078fc2ff */
[----:B------:R-:W3:Y:S04]  /*00e0*/  LDG.E.128 R4, desc[UR4][R20.64] ;  /* 0x0000000414047981 */ /* 0x000ee8000c1e1d00 */
[----:B------:R-:W-:-:S04]  /*00f0*/  IMAD R3, R3, -0x480, R0 ;  /* 0xfffffb8003037824 */ /* 0x000fc800078e0200 */
[C---:B--2---:R-:W-:Y:S01]  /*0100*/  IMAD.WIDE R8, R3.reuse, 0x4, R24 ;  /* 0x0000000403087825 */ /* 0x044fe200078e0218 */
[----:B------:R-:W-:Y:S01]  /*0110*/  IADD3 R2, R0, 0x200, RZ ;  /* 0x0000020000027810 */ /* 0x000fe20007ffe0ff */
[----:B------:R-:W2:Y:S02]  /*0120*/  LDG.E.128 R20, desc[UR4][R20.64+0x800] ;  /* 0x0008000414147981 */ /* 0x000ea4000c1e1d00 */
[----:B-----5:R-:W-:Y:S02]  /*0130*/  IMAD.WIDE R12, R3, 0x4, R16 ;  /* 0x00000004030c7825 */ /* 0x020fe400078e0210 */
[----:B------:R-:W3:Y:S04]  /*0140*/  LDG.E.EL.128 R8, desc[UR4][R8.64] ;  /* 0x0000000408087981 */ /* 0x000ee8000c2e1d00 */
[----:B------:R-:W4:Y:S01]  /*0150*/  LDG.E.EL.128 R12, desc[UR4][R12.64] ;  /* 0x000000040c0c7981 */ /* 0x000f22000c2e1d00 */
[----:B------:R-:W-:-:S05]  /*0160*/  IMAD.HI R18, R2, 0x38e38e39, RZ ;  /* 0x38e38e3902127827 */ /* 0x000fca00078e02ff */
[----:B------:R-:W-:-:S04]  /*0170*/  SHF.R.U32.HI R19, RZ, 0x1f, R18 ;  /* 0x0000001fff137819 */ /* 0x000fc80000011612 */
[----:B------:R-:W-:-:S05]  /*0180*/  LEA.HI.SX32 R19, R18, R19, 0x18 ;  /* 0x0000001312137211 */ /* 0x000fca00078fc2ff */
[----:B------:R-:W-:-:S04]  /*0190*/  IMAD R2, R19, -0x480, R2 ;  /* 0xfffffb8013027824 */ /* 0x000fc800078e0202 */
[----:B------:R-:W-:-:S06]  /*01a0*/  IMAD.WIDE R16, R2, 0x4, R16 ;  /* 0x0000000402107825 */ /* 0x000fcc00078e0210 */
[----:B------:R-:W5:Y:S01]  /*01b0*/  LDG.E.EL.128 R16, desc[UR4][R16.64] ;  /* 0x0000000410107981 */ /* 0x000f62000c2e1d00 */
[----:B------:R-:W-:-:S06]  /*01c0*/  IMAD.WIDE R24, R2, 0x4, R24 ;  /* 0x0000000402187825 */ /* 0x000fcc00078e0218 */
[----:B------:R-:W2:Y:S01]  /*01d0*/  LDG.E.EL.128 R24, desc[UR4][R24.64] ;  /* 0x0000000418187981 */ /* 0x000ea2000c2e1d00 */
[----:B---3--:R-:W-:Y:S01]  /*01e0*/  FADD R7, R7, -R11 ;  /* 0x8000000b07077221 */ /* 0x008fe20000000000 */
[----:B----4-:R-:W-:Y:S01]  /*01f0*/  FADD R11, R13, 9.9999997473787516356e-06 ;  /* 0x3727c5ac0d0b7421 */ /* 0x010fe20000000000 */
[----:B------:R-:W-:-:S05]  /*0200*/  FADD R28, R12, 9.9999997473787516356e-06 ;  /* 0x3727c5ac0c1c7421 */ /* 0x000fca0000000000 */
[----:B------:R-:W1:Y:S01]  /*0210*/  MUFU.SQRT R11, R11 ;  /* 0x0000000b000b7308 */ /* 0x000e620000002000 */
[----:B------:R-:W-:-:S07]  /*0220*/  FADD R12, R14, 9.9999997473787516356e-06 ;  /* 0x3727c5ac0e0c7421 */ /* 0x000fce0000000000 */
[----:B------:R-:W3:Y:S01]  /*0230*/  MUFU.SQRT R28, R28 ;  /* 0x0000001c001c7308 */ /* 0x000ee20000002000 */
[----:B-1----:R-:W-:-:S07]  /*0240*/  FSETP.GT.AND P4, PT, R11, 8.50705917302346158658e+37, PT ;  /* 0x7e8000000b00780b */ /* 0x002fce0003f84000 */
[----:B------:R-:W1:Y:S01]  /*0250*/  MUFU.SQRT R12, R12 ;  /* 0x0000000c000c7308 */ /* 0x000e620000002000 */
[----:B------:R-:W-:Y:S01]  /*0260*/  FSETP.GEU.AND P0, PT, R11, 1.175494350822287508e-38, PT ;  /* 0x008000000b00780b */ /* 0x000fe20003f0e000 */
[----:B------:R-:W-:Y:S01]  /*0270*/  FADD R15, R15, 9.9999997473787516356e-06 ;  /* 0x3727c5ac0f0f7421 */ /* 0x000fe20000000000 */
[----:B-----5:R-:W-:Y:S01]  /*0280*/  FADD R16, R16, 9.9999997473787516356e-06 ;  /* 0x3727c5ac10107421 */ /* 0x020fe20000000000 */
[----:B---3--:R-:W-:-:S04]  /*0290*/  FSETP.GT.AND P3, PT, R28, 8.50705917302346158658e+37, PT ;  /* 0x7e8000001c00780b */ /* 0x008fc80003f64000 */
[----:B------:R-:W3:Y:S01]  /*02a0*/  MUFU.SQRT R13, R15 ;  /* 0x0000000f000d7308 */ /* 0x000ee20000002000 */
[----:B------:R-:W-:Y:S01]  /*02b0*/  FSETP.GEU.AND P5, PT, R28, 1.175494350822287508e-38, PT ;  /* 0x008000001c00780b */ /* 0x000fe20003fae000 */
[----:B------:R-:W-:Y:S01]  /*02c0*/  @P4 FMUL R11, R11, 0.25 ;  /* 0x3e8000000b0b4820 */ /* 0x000fe20000400000 */
[----:B------:R-:W-:Y:S01]  /*02d0*/  FADD R6, R6, -R10 ;  /* 0x8000000a06067221 */ /* 0x000fe20000000000 */
[----:B------:R-:W-:Y:S01]  /*02e0*/  FADD R18, R18, 9.9999997473787516356e-06 ;  /* 0x3727c5ac12127421 */ /* 0x000fe20000000000 */
[----:B-1----:R-:W-:-:S03]  /*02f0*/  FSETP.GT.AND P6, PT, R12, 8.50705917302346158658e+37, PT ;  /* 0x7e8000000c00780b */ /* 0x002fc60003fc4000 */
[----:B------:R1:W4:Y:S01]  /*0300*/  MUFU.SQRT R10, R16 ;  /* 0x00000010000a7308 */ /* 0x0003220000002000 */
[----:B------:R-:W-:Y:S01]  /*0310*/  @!P0 FMUL R11, R11, 16777216 ;  /* 0x4b8000000b0b8820 */ /* 0x000fe20000400000 */
[----:B------:R-:W-:Y:S01]  /*0320*/  FADD R17, R17, 9.9999997473787516356e-06 ;  /* 0x3727c5ac11117421 */ /* 0x000fe20000000000 */
[----:B------:R-:W-:Y:S01]  /*0330*/  FADD R8, R4, -R8 ;  /* 0x8000000804087221 */ /* 0x000fe20000000000 */
[----:B------:R-:W-:Y:S01]  /*0340*/  FSETP.GEU.AND P1, PT, R12, 1.175494350822287508e-38, PT ;  /* 0x008000000c00780b */ /* 0x000fe20003f2e000 */
[----:B-1----:R-:W-:-:S03]  /*0350*/  HFMA2.MMA R16, -RZ, RZ, 1.625, 0 ;  /* 0x3e800000ff107435 */ /* 0x002fc600000001ff */
[----:B------:R1:W5:Y:S01]  /*0360*/  MUFU.SQRT R4, R18 ;  /* 0x0000001200047308 */ /* 0x0003620000002000 */
[----:B------:R-:W-:Y:S01]  /*0370*/  @P3 FMUL R28, R28, 0.25 ;  /* 0x3e8000001c1c3820 */ /* 0x000fe20000400000 */
[----:B---3--:R-:W-:Y:S01]  /*0380*/  FSETP.GT.AND P2, PT, R13, 8.50705917302346158658e+37, PT ;  /* 0x7e8000000d00780b */ /* 0x008fe20003f44000 */
[----:B--2---:R-:W-:-:S05]  /*0390*/  FADD R24, R20, -R24 ;  /* 0x8000001814187221 */ /* 0x004fca0000000000 */
[----:B------:R2:W3:Y:S01]  /*03a0*/  MUFU.SQRT R14, R17 ;  /* 0x00000011000e7308 */ /* 0x0004e20000002000 */
[----:B------:R-:W-:Y:S01]  /*03b0*/  @!P5 FMUL R28, R28, 16777216 ;  /* 0x4b8000001c1cd820 */ /* 0x000fe20000400000 */
[----:B------:R-:W-:-:S06]  /*03c0*/  FSEL R20, R16, 1, P4 ;  /* 0x3f80000010147808 */ /* 0x000fcc0002000000 */
[----:B------:R-:W3:Y:S01]  /*03d0*/  MUFU.RCP R11, R11 ;  /* 0x0000000b000b7308 */ /* 0x000ee20000001000 */
[C---:B-1----:R-:W-:Y:S01]  /*03e0*/  FSEL R18, R16.reuse, 1, P3 ;  /* 0x3f80000010127808 */ /* 0x042fe20001800000 */
[----:B------:R-:W-:Y:S01]  /*03f0*/  FADD R5, R5, -R9 ;  /* 0x8000000905057221 */ /* 0x000fe20000000000 */
[----:B--2---:R-:W-:Y:S01]  /*0400*/  FSEL R17, R16, 1, P6 ;  /* 0x3f80000010117808 */ /* 0x004fe20003000000 */
[----:B------:R-:W-:Y:S01]  /*0410*/  @P6 FMUL R12, R12, 0.25 ;  /* 0x3e8000000c0c6820 */ /* 0x000fe20000400000 */
[----:B------:R-:W-:Y:S02]  /*0420*/  FSETP.GEU.AND P3, PT, R13, 1.175494350822287508e-38, PT ;  /* 0x008000000d00780b */ /* 0x000fe40003f6e000 */
[----:B----4-:R-:W-:Y:S01]  /*0430*/  FSETP.GT.AND P4, PT, R10, 8.50705917302346158658e+37, PT ;  /* 0x7e8000000a00780b */ /* 0x010fe20003f84000 */
[----:B------:R1:W2:Y:S01]  /*0440*/  MUFU.RCP R9, R28 ;  /* 0x0000001c00097308 */ /* 0x0002a20000001000 */
[----:B------:R-:W-:Y:S01]  /*0450*/  @!P0 FMUL R20, R20, 16777216 ;  /* 0x4b80000014148820 */ /* 0x000fe20000400000 */
[----:B------:R-:W-:Y:S01]  /*0460*/  @!P1 FMUL R12, R12, 16777216 ;  /* 0x4b8000000c0c9820 */ /* 0x000fe20000400000 */
[----:B------:R-:W-:Y:S01]  /*0470*/  @!P5 FMUL R18, R18, 16777216 ;  /* 0x4b8000001212d820 */ /* 0x000fe20000400000 */
[----:B------:R-:W-:Y:S01]  /*0480*/  @!P1 FMUL R17, R17, 16777216 ;  /* 0x4b80000011119820 */ /* 0x000fe20000400000 */
[----:B------:R-:W-:-:S02]  /*0490*/  FSETP.GEU.AND P5, PT, R10, 1.175494350822287508e-38, PT ;  /* 0x008000000a00780b */ /* 0x000fc40003fae000 */
[----:B-----5:R-:W-:Y:S01]  /*04a0*/  FSETP.GT.AND P1, PT, R4, 8.50705917302346158658e+37, PT ;  /* 0x7e8000000400780b */ /* 0x020fe20003f24000 */
[----:B------:R-:W-:Y:S01]  /*04b0*/  @P2 FMUL R13, R13, 0.25 ;  /* 0x3e8000000d0d2820 */ /* 0x000fe20000400000 */
[----:B---3--:R-:W-:Y:S01]  /*04c0*/  FSETP.GT.AND P6, PT, R14, 8.50705917302346158658e+37, PT ;  /* 0x7e8000000e00780b */ /* 0x008fe20003fc4000 */
[----:B01----:R-:W-:Y:S01]  /*04d0*/  FMUL R28, R11, R20 ;  /* 0x000000140b1c7220 */ /* 0x003fe20000400000 */
[----:B------:R-:W-:Y:S02]  /*04e0*/  FSEL R11, R16, 1, P2 ;  /* 0x3f800000100b7808 */ /* 0x000fe40001000000 */
[----:B------:R-:W-:Y:S02]  /*04f0*/  FSETP.GEU.AND P2, PT, R4, 1.175494350822287508e-38, PT ;  /* 0x008000000400780b */ /* 0x000fe40003f4e000 */
[----:B------:R-:W-:Y:S01]  /*0500*/  FSETP.GEU.AND P0, PT, R14, 1.175494350822287508e-38, PT ;  /* 0x008000000e00780b */ /* 0x000fe20003f0e000 */
[----:B------:R-:W-:Y:S01]  /*0510*/  FADD R27, R23, -R27 ;  /* 0x8000001b171b7221 */ /* 0x000fe20000000000 */
[----:B------:R-:W-:Y:S01]  /*0520*/  FADD R26, R22, -R26 ;  /* 0x8000001a161a7221 */ /* 0x000fe20000000000 */
[----:B------:R-:W-:Y:S01]  /*0530*/  FADD R25, R21, -R25 ;  /* 0x8000001915197221 */ /* 0x000fe20000000000 */
[----:B------:R-:W-:Y:S01]  /*0540*/  @!P3 FMUL R13, R13, 16777216 ;  /* 0x4b8000000d0db820 */ /* 0x000fe20000400000 */
[----:B------:R-:W-:Y:S01]  /*0550*/  @P4 FMUL R10, R10, 0.25 ;  /* 0x3e8000000a0a4820 */ /* 0x000fe20000400000 */
[----:B------:R-:W0:Y:S01]  /*0560*/  LDC.64 R20, c[0x0][0x228] ;  /* 0x00008a00ff147b82 */ /* 0x000e220000000a00 */
[----:B--2---:R-:W-:Y:S01]  /*0570*/  FMUL R9, R9, R18 ;  /* 0x0000001209097220 */ /* 0x004fe20000400000 */
[----:B------:R-:W-:Y:S01]  /*0580*/  MUFU.RCP R12, R12 ;  /* 0x0000000c000c7308 */ /* 0x000fe20000001000 */
[----:B------:R-:W-:Y:S01]  /*0590*/  @!P5 FMUL R10, R10, 16777216 ;  /* 0x4b8000000a0ad820 */ /* 0x000fe20000400000 */
[----:B------:R-:W-:-:S04]  /*05a0*/  @P1 FMUL R4, R4, 0.25 ;  /* 0x3e80000004041820 */ /* 0x000fc80000400000 */
[----:B------:R-:W1:Y:S02]  /*05b0*/  LDC.64 R22, c[0x0][0x230] ;  /* 0x00008c00ff167b82 */ /* 0x000e640000000a00 */
[----:B------:R2:W3:Y:S01]  /*05c0*/  MUFU.RCP R18, R13 ;  /* 0x0000000d00127308 */ /* 0x0004e20000001000 */
[----:B------:R-:W-:Y:S01]  /*05d0*/  @P6 FMUL R14, R14, 0.25 ;  /* 0x3e8000000e0e6820 */ /* 0x000fe20000400000 */
[----:B------:R-:W-:-:S03]  /*05e0*/  @!P2 FMUL R4, R4, 16777216 ;  /* 0x4b8000000404a820 */ /* 0x000fc60000400000 */
[----:B------:R-:W-:-:S03]  /*05f0*/  @!P0 FMUL R14, R14, 16777216 ;  /* 0x4b8000000e0e8820 */ /* 0x000fc60000400000 */
[----:B------:R-:W4:Y:S01]  /*0600*/  MUFU.RCP R29, R10 ;  /* 0x0000000a001d7308 */ /* 0x000f220000001000 */
[----:B--2---:R-:W-:Y:S01]  /*0610*/  FMUL R13, R8, R9 ;  /* 0x00000009080d7220 */ /* 0x004fe20000400000 */
[----:B------:R-:W-:Y:S01]  /*0620*/  @!P3 FMUL R11, R11, 16777216 ;  /* 0x4b8000000b0bb820 */ /* 0x000fe20000400000 */
[----:B------:R-:W-:Y:S01]  /*0630*/  FSEL R8, R16, 1, P4 ;  /* 0x3f80000010087808 */ /* 0x000fe20002000000 */
[----:B------:R-:W-:-:S04]  /*0640*/  FMUL R28, R5, R28 ;  /* 0x0000001c051c7220 */ /* 0x000fc80000400000 */
[----:B------:R-:W2:Y:S01]  /*0650*/  MUFU.RCP R30, R14 ;  /* 0x0000000e001e7308 */ /* 0x000ea20000001000 */
[----:B---3--:R-:W-:Y:S01]  /*0660*/  FMUL R18, R18, R11 ;  /* 0x0000000b12127220 */ /* 0x008fe20000400000 */
[----:B------:R-:W-:Y:S01]  /*0670*/  FMUL R17, R12, R17 ;  /* 0x000000110c117220 */ /* 0x000fe20000400000 */
[----:B------:R-:W-:-:S05]  /*0680*/  @!P5 FMUL R8, R8, 16777216 ;  /* 0x4b8000000808d820 */ /* 0x000fca0000400000 */
[----:B------:R-:W3:Y:S01]  /*0690*/  MUFU.RCP R4, R4 ;  /* 0x0000000400047308 */ /* 0x000ee20000001000 */
[C---:B------:R-:W-:Y:S02]  /*06a0*/  FSEL R11, R16.reuse, 1, P6 ;  /* 0x3f800000100b7808 */ /* 0x040fe40003000000 */
[----:B------:R-:W-:Y:S01]  /*06b0*/  FSEL R5, R16, 1, P1 ;  /* 0x3f80000010057808 */ /* 0x000fe20000800000 */
[----:B------:R-:W-:Y:S01]  /*06c0*/  FMUL R17, R6, R17 ;  /* 0x0000001106117220 */ /* 0x000fe20000400000 */
[----:B------:R-:W-:Y:S01]  /*06d0*/  FMUL R18, R7, R18 ;  /* 0x0000001207127220 */ /* 0x000fe20000400000 */
[----:B----4-:R-:W-:Y:S01]  /*06e0*/  FMUL R29, R29, R8 ;  /* 0x000000081d1d7220 */ /* 0x010fe20000400000 */
[----:B0-----:R-:W-:-:S04]  /*06f0*/  IMAD.WIDE R8, R3, 0x4, R20 ;  /* 0x0000000403087825 */ /* 0x001fc800078e0214 */
[----:B------:R-:W-:Y:S01]  /*0700*/  @!P0 FMUL R11, R11, 16777216 ;  /* 0x4b8000000b0b8820 */ /* 0x000fe20000400000 */
[----:B------:R-:W-:Y:S01]  /*0710*/  @!P2 FMUL R5, R5, 16777216 ;  /* 0x4b8000000505a820 */ /* 0x000fe20000400000 */
[----:B-1----:R-:W-:-:S04]  /*0720*/  IMAD.WIDE R6, R3, 0x4, R22 ;  /* 0x0000000403067825 */ /* 0x002fc800078e0216 */
[----:B--2---:R-:W-:Y:S02]  /*0730*/  FMUL R30, R30, R11 ;  /* 0x0000000b1e1e7220 */ /* 0x004fe40000400000 */
[----:B------:R-:W2:Y:S01]  /*0740*/  LDG.E.EL.128 R8, desc[UR4][R8.64] ;  /* 0x0000000408087981 */ /* 0x000ea2000c2e1d00 */
[----:B---3--:R-:W-:-:S03]  /*0750*/  FMUL R3, R4, R5 ;  /* 0x0000000504037220 */ /* 0x008fc60000400000 */
[----:B------:R-:W2:Y:S01]  /*0760*/  LDG.E.EL.128 R4, desc[UR4][R6.64] ;  /* 0x0000000406047981 */ /* 0x000ea2000c2e1d00 */
[----:B------:R-:W-:-:S04]  /*0770*/  IMAD.WIDE R14, R2, 0x4, R20 ;  /* 0x00000004020e7825 */ /* 0x000fc800078e0214 */
[----:B------:R-:W-:-:S06]  /*0780*/  IMAD.WIDE R22, R2, 0x4, R22 ;  /* 0x0000000402167825 */ /* 0x000fcc00078e0216 */
[----:B------:R-:W3:Y:S01]  /*0790*/  LDG.E.EL.128 R20, desc[UR4][R22.64] ;  /* 0x0000000416147981 */ /* 0x000ee2000c2e1d00 */
[----:B------:R-:W-:Y:S01]  /*07a0*/  FADD R19, R19, 9.9999997473787516356e-06 ;  /* 0x3727c5ac13137421 */ /* 0x000fe20000000000 */
[----:B--2---:R-:W-:Y:S02]  /*07b0*/  FFMA R4, R8, R13, R4 ;  /* 0x0000000d08047223 */ /* 0x004fe40000000004 */
[----:B------:R-:W3:Y:S01]  /*07c0*/  LDG.E.EL.128 R12, desc[UR4][R14.64] ;  /* 0x000000040e0c7981 */ /* 0x000ee2000c2e1d00 */
[----:B------:R-:W-:Y:S02]  /*07d0*/  FFMA R5, R9, R28, R5 ;  /* 0x0000001c09057223 */ /* 0x000fe40000000005 */
[----:B------:R-:W0:Y:S02]  /*07e0*/  MUFU.SQRT R28, R19 ;  /* 0x00000013001c7308 */ /* 0x000e240000002000 */
[C---:B0-----:R-:W-:Y:S02]  /*07f0*/  FSETP.GT.AND P0, PT, R28.reuse, 8.50705917302346158658e+37, PT ;  /* 0x7e8000001c00780b */ /* 0x041fe40003f04000 */
[----:B------:R-:W-:-:S11]  /*0800*/  FSETP.GEU.AND P1, PT, R28, 1.175494350822287508e-38, PT ;  /* 0x008000001c00780b */ /* 0x000fd60003f2e000 */
[----:B------:R-:W-:-:S04]  /*0810*/  @P0 FMUL R28, R28, 0.25 ;  /* 0x3e8000001c1c0820 */ /* 0x000fc80000400000 */
[----:B------:R-:W-:-:S04]  /*0820*/  @!P1 FMUL R28, R28, 16777216 ;  /* 0x4b8000001c1c9820 */ /* 0x000fc80000400000 */
[----:B------:R-:W0:Y:S01]  /*0830*/  MUFU.RCP R2, R28 ;  /* 0x0000001c00027308 */ /* 0x000e220000001000 */
[----:B------:R-:W-:-:S05]  /*0840*/  FSEL R9, R16, 1, P0 ;  /* 0x3f80000010097808 */ /* 0x000fca0000000000 */
[----:B------:R-:W-:-:S04]  /*0850*/  @!P1 FMUL R9, R9, 16777216 ;  /* 0x4b80000009099820 */ /* 0x000fc80000400000 */
[----:B0-----:R-:W-:Y:S02]  /*0860*/  FMUL R2, R2, R9 ;  /* 0x0000000902027220 */ /* 0x001fe40000400000 */
[----:B------:R-:W0:Y:S01]  /*0870*/  LDC.64 R8, c[0x0][0x238] ;  /* 0x00008e00ff087b82 */ /* 0x000e220000000a00 */
[----:B------:R-:W-:Y:S01]  /*0880*/  FMUL R29, R24, R29 ;  /* 0x0000001d181d7220 */ /* 0x000fe20000400000 */
[----:B------:R-:W-:Y:S01]  /*0890*/  FMUL R30, R25, R30 ;  /* 0x0000001e191e7220 */ /* 0x000fe20000400000 */
[----:B------:R-:W-:Y:S01]  /*08a0*/  FMUL R3, R26, R3 ;  /* 0x000000031a037220 */ /* 0x000fe20000400000 */
[----:B------:R-:W-:Y:S01]  /*08b0*/  FMUL R2, R27, R2 ;  /* 0x000000021b027220 */ /* 0x000fe20000400000 */
[----:B------:R-:W-:Y:S01]  /*08c0*/  FFMA R6, R10, R17, R6 ;  /* 0x000000110a067223 */ /* 0x000fe20000000006 */
[----:B------:R-:W-:Y:S01]  /*08d0*/  FFMA R7, R11, R18, R7 ;  /* 0x000000120b077223 */ /* 0x000fe20000000007 */
[----:B0-----:R-:W-:-:S05]  /*08e0*/  IMAD.WIDE R8, R0, 0x4, R8 ;  /* 0x0000000400087825 */ /* 0x001fca00078e0208 */
[----:B------:R-:W-:Y:S01]  /*08f0*/  STG.E.128 desc[UR4][R8.64], R4 ;  /* 0x0000000408007986 */ /* 0x000fe2000c101d04 */
[----:B---3--:R-:W-:Y:S01]  /*0900*/  FFMA R12, R12, R29, R20 ;  /* 0x0000001d0c0c7223 */ /* 0x008fe20000000014 */
[----:B------:R-:W-:Y:S01]  /*0910*/  FFMA R13, R13, R30, R21 ;  /* 0x0000001e0d0d7223 */ /* 0x000fe20000000015 */
[----:B------:R-:W-:Y:S01]  /*0920*/  FFMA R14, R14, R3, R22 ;  /* 0x000000030e0e7223 */ /* 0x000fe20000000016 */
[----:B------:R-:W-:-:S05]  /*0930*/  FFMA R15, R15, R2, R23 ;  /* 0x000000020f0f7223 */ /* 0x000fca0000000017 */
[----:B------:R-:W-:Y:S01]  /*0940*/  STG.E.128 desc[UR4][R8.64+0x800], R12 ;  /* 0x0008000c08007986 */ /* 0x000fe2000c101d04 */
[----:B------:R-:W-:Y:S05]  /*0950*/  EXIT ;  /* 0x000000000000794d */ /* 0x000fea0003800000 */
.L_x_0:
[----:B------:R-:W-:-:S00]  /*0960*/  BRA `(.L_x_0) ;  /* 0xfffffffc00fc7947 */ /* 0x000fc0000383ffff */
[----:B------:R-:W-:-:S00]  /*0970*/  NOP ;  /* 0x0000000000007918 */ /* 0x000fc00000000000 */
        /* <DEDUP_REMOVED lines=8> */
.L_x_1:


//--------------------- .nv.global.init           --------------------------
	.section	.nv.global.init,"aw",@progbits
.nv.global.init:
	.type		_$_str,@object
	.size		_$_str,(_$_str_$_2 - _$_str)
_$_str:
        /*0000*/ 	.byte	0x5f, 0x5f, 0x43, 0x55, 0x44, 0x41, 0x5f, 0x46, 0x54, 0x5a, 0x00
	.type		_$_str_$_2,@object
	.size		_$_str_$_2,(.L_1 - _$_str_$_2)
_$_str_$_2:
        /*000b*/ 	.byte	0x5f, 0x5f, 0x43, 0x55, 0x44, 0x41, 0x5f, 0x50, 0x52, 0x45, 0x43, 0x5f, 0x53, 0x51, 0x52, 0x54
        /*001b*/ 	.byte	0x00
.L_1:


//--------------------- .nv.constant0.triton_poi_fused__native_batch_norm_legit_no_training_31 --------------------------
	.section	.nv.constant0.triton_poi_fused__native_batch_norm_legit_no_training_31,"a",@progbits
	.sectionflags	@""
	.align	4
.nv.constant0.triton_poi_fused__native_batch_norm_legit_no_training_31:
	.zero		580
